//
// Generated by NVIDIA NVVM Compiler
//
// Compiler Build ID: CL-36424714
// Cuda compilation tools, release 13.0, V13.0.88
// Based on NVVM 20.0.0
//

.version 9.0
.target sm_100
.address_size 64

	// .globl	_Z17atomic_add_kernelPiS_
.extern .func  (.param .b32 func_retval0) vprintf
(
	.param .b64 vprintf_param_0,
	.param .b64 vprintf_param_1
)
;
.global .align 1 .b8 $str[29] = {116, 105, 100, 32, 105, 115, 32, 37, 100, 44, 32, 111, 108, 100, 32, 118, 97, 108, 117, 101, 32, 105, 115, 32, 37, 100, 32, 10};

.visible .entry _Z17atomic_add_kernelPiS_(
	.param .u64 .ptr .align 1 _Z17atomic_add_kernelPiS__param_0,
	.param .u64 .ptr .align 1 _Z17atomic_add_kernelPiS__param_1
)
{
	.local .align 8 .b8 	__local_depot0[8];
	.reg .b64 	%SP;
	.reg .b64 	%SPL;
	.reg .b32 	%r<9>;
	.reg .b64 	%rd<10>;

	mov.u64 	%SPL, __local_depot0;
	cvta.local.u64 	%SP, %SPL;
	ld.param.u64 	%rd1, [_Z17atomic_add_kernelPiS__param_0];
	ld.param.u64 	%rd2, [_Z17atomic_add_kernelPiS__param_1];
	mov.u32 	%r3, %ctaid.x;
	mov.u32 	%r4, %ntid.x;
	mov.u32 	%r5, %tid.x;
	mad.lo.s32 	%r6, %r3, %r4, %r5;
	mov.b32 	%r2, 1;
	// begin inline asm
	atom.add.relaxed.gpu.s32 %r1,[%rd1],%r2;
	// end inline asm
	add.u64 	%rd3, %SP, 0;
	add.u64 	%rd4, %SPL, 0;
	cvta.to.global.u64 	%rd5, %rd2;
	st.local.v2.u32 	[%rd4], {%r6, %r1};
	mov.u64 	%rd6, $str;
	cvta.global.u64 	%rd7, %rd6;
	{ // callseq 0, 0
	.param .b64 param0;
	st.param.b64 	[param0], %rd7;
	.param .b64 param1;
	st.param.b64 	[param1], %rd3;
	.param .b32 retval0;
	call.uni (retval0), 
	vprintf, 
	(
	param0, 
	param1
	);
	ld.param.b32 	%r7, [retval0];
	} // callseq 0
	mul.wide.s32 	%rd8, %r6, 4;
	add.s64 	%rd9, %rd5, %rd8;
	st.global.u32 	[%rd9], %r1;
	ret;

}


// ===== COMPILED SASS (sm_100) =====

	.target	sm_100

	.elftype	@"ET_EXEC"


//--------------------- .note.nv.tkinfo           --------------------------
	.section	.note.nv.tkinfo,"",@"SHT_NOTE"
	.sectionflags	@"SHF_NOTE_NV_TKINFO"
	.tkinfo
        /*0018*/ 	.word	0x00000002
        /*0030*/ 	.string	""
        /*0030*/ 	.string	"ptxas"
        /*0030*/ 	.string	"Cuda compilation tools, release 13.0, V13.0.88"
        /*0030*/ 	.string	"Build cuda_13.0.r13.0/compiler.36424714_0"
        /*0030*/ 	.string	"-arch sm_100 -m 64 "



//--------------------- .note.nv.cuinfo           --------------------------
	.section	.note.nv.cuinfo,"",@"SHT_NOTE"
	.sectionflags	@"SHF_NOTE_NV_CUINFO"
        /*0018*/ 	.short	0x0002
        /*001a*/ 	.short	0x0064
        /*001c*/ 	.short	0x0082
	.zero		2


//--------------------- .nv.info                  --------------------------
	.section	.nv.info,"",@"SHT_CUDA_INFO"
	.align	4


	//----- nvinfo : EIATTR_REGCOUNT
	.align		4
        /*0000*/ 	.byte	0x04, 0x2f
        /*0002*/ 	.short	(.L_2 - .L_1)
	.align		4
.L_1:
        /*0004*/ 	.word	index@(_Z17atomic_add_kernelPiS_)
        /*0008*/ 	.word	0x00000018


	//----- nvinfo : EIATTR_FRAME_SIZE
	.align		4
.L_2:
        /*000c*/ 	.byte	0x04, 0x11
        /*000e*/ 	.short	(.L_4 - .L_3)
	.align		4
.L_3:
        /*0010*/ 	.word	index@(_Z17atomic_add_kernelPiS_)
        /*0014*/ 	.word	0x00000008


	//----- nvinfo : EIATTR_MIN_STACK_SIZE
	.align		4
.L_4:
        /*0018*/ 	.byte	0x04, 0x12
        /*001a*/ 	.short	(.L_6 - .L_5)
	.align		4
.L_5:
        /*001c*/ 	.word	index@(_Z17atomic_add_kernelPiS_)
        /*0020*/ 	.word	0x00000008
.L_6:


//--------------------- .nv.compat                --------------------------
	.section	.nv.compat,"",@"SHT_CUDA_COMPAT_INFO"
	.align	4
        /*0000*/ 	.byte	0x02, 0x09, 0x00, 0x00, 0x02, 0x02, 0x01, 0x00, 0x02, 0x05, 0x05, 0x00, 0x03, 0x07, 0x01, 0x01
        /*0010*/ 	.byte	0x02, 0x03, 0x00, 0x00, 0x02, 0x06, 0x01, 0x00, 0x04, 0x0b, 0x08, 0x00, 0x09, 0x00, 0x00, 0x00
        /*0020*/ 	.byte	0x00, 0x00, 0x00, 0x00


//--------------------- .nv.info._Z17atomic_add_kernelPiS_ --------------------------
	.section	.nv.info._Z17atomic_add_kernelPiS_,"",@"SHT_CUDA_INFO"
	.sectionflags	@""
	.align	4


	//----- nvinfo : EIATTR_CUDA_API_VERSION
	.align		4
        /*0000*/ 	.byte	0x04, 0x37
        /*0002*/ 	.short	(.L_8 - .L_7)
.L_7:
        /*0004*/ 	.word	0x00000082


	//----- nvinfo : EIATTR_KPARAM_INFO
	.align		4
.L_8:
        /*0008*/ 	.byte	0x04, 0x17
        /*000a*/ 	.short	(.L_10 - .L_9)
.L_9:
        /*000c*/ 	.word	0x00000000
        /*0010*/ 	.short	0x0001
        /*0012*/ 	.short	0x0008
        /*0014*/ 	.byte	0x00, 0xf5, 0x21, 0x00


	//----- nvinfo : EIATTR_KPARAM_INFO
	.align		4
.L_10:
        /*0018*/ 	.byte	0x04, 0x17
        /*001a*/ 	.short	(.L_12 - .L_11)
.L_11:
        /*001c*/ 	.word	0x00000000
        /*0020*/ 	.short	0x0000
        /*0022*/ 	.short	0x0000
        /*0024*/ 	.byte	0x00, 0xf5, 0x21, 0x00


	//----- nvinfo : EIATTR_SPARSE_MMA_MASK
	.align		4
.L_12:
        /*0028*/ 	.byte	0x03, 0x50
        /*002a*/ 	.short	0x0000


	//----- nvinfo : EIATTR_MAXREG_COUNT
	.align		4
        /*002c*/ 	.byte	0x03, 0x1b
        /*002e*/ 	.short	0x00ff


	//----- nvinfo : EIATTR_EXTERNS
	.align		4
        /*0030*/ 	.byte	0x04, 0x0f
        /*0032*/ 	.short	(.L_14 - .L_13)


	//   ....[0]....
	.align		4
.L_13:
        /*0034*/ 	.word	index@(vprintf)


	//----- nvinfo : EIATTR_MERCURY_ISA_VERSION
	.align		4
.L_14:
        /*0038*/ 	.byte	0x03, 0x5f
        /*003a*/ 	.short	0x0101


	//----- nvinfo : EIATTR_INT_WARP_WIDE_INSTR_OFFSETS
	.align		4
        /*003c*/ 	.byte	0x04, 0x31
        /*003e*/ 	.short	(.L_16 - .L_15)


	//   ....[0]....
.L_15:
        /*0040*/ 	.word	0x00000020


	//   ....[1]....
        /*0044*/ 	.word	0x00000160


	//----- nvinfo : EIATTR_VRC_CTA_INIT_COUNT
	.align		4
.L_16:
        /*0048*/ 	.byte	0x02, 0x4a
	.zero		1
	.zero		1


	//----- nvinfo : EIATTR_SYSCALL_OFFSETS
	.align		4
        /*004c*/ 	.byte	0x04, 0x46
        /*004e*/ 	.short	(.L_18 - .L_17)


	//   ....[0]....
.L_17:
        /*0050*/ 	.word	0x000001e0


	//----- nvinfo : EIATTR_EXIT_INSTR_OFFSETS
	.align		4
.L_18:
        /*0054*/ 	.byte	0x04, 0x1c
        /*0056*/ 	.short	(.L_20 - .L_19)


	//   ....[0]....
.L_19:
        /*0058*/ 	.word	0x00000220


	//----- nvinfo : EIATTR_CBANK_PARAM_SIZE
	.align		4
.L_20:
        /*005c*/ 	.byte	0x03, 0x19
        /*005e*/ 	.short	0x0010


	//----- nvinfo : EIATTR_PARAM_CBANK
	.align		4
        /*0060*/ 	.byte	0x04, 0x0a
        /*0062*/ 	.short	(.L_22 - .L_21)
	.align		4
.L_21:
        /*0064*/ 	.word	index@(.nv.constant0._Z17atomic_add_kernelPiS_)
        /*0068*/ 	.short	0x0380
        /*006a*/ 	.short	0x0010


	//----- nvinfo : EIATTR_SW_WAR
	.align		4
.L_22:
        /*006c*/ 	.byte	0x04, 0x36
        /*006e*/ 	.short	(.L_24 - .L_23)
.L_23:
        /*0070*/ 	.word	0x00000008
.L_24:


//--------------------- .nv.callgraph             --------------------------
	.section	.nv.callgraph,"",@"SHT_CUDA_CALLGRAPH"
	.align	4
	.sectionentsize	8
	.align		4
        /*0000*/ 	.word	0x00000000
	.align		4
        /*0004*/ 	.word	0xffffffff
	.align		4
        /*0008*/ 	.word	index@(_Z17atomic_add_kernelPiS_)
	.align		4
        /*000c*/ 	.word	index@(vprintf)
	.align		4
        /*0010*/ 	.word	0x00000000
	.align		4
        /*0014*/ 	.word	0xfffffffe
	.align		4
        /*0018*/ 	.word	0x00000000
	.align		4
        /*001c*/ 	.word	0xfffffffd
	.align		4
        /*0020*/ 	.word	0x00000000
	.align		4
        /*0024*/ 	.word	0xfffffffc


//--------------------- .nv.constant4             --------------------------
	.section	.nv.constant4,"a",@progbits
	.align	8
	.align		8
.nv.constant4:
        /*0000*/ 	.dword	vprintf
	.align		8
        /*0008*/ 	.dword	$str


//--------------------- .text._Z17atomic_add_kernelPiS_ --------------------------
	.section	.text._Z17atomic_add_kernelPiS_,"ax",@progbits
	.align	128
        .global         _Z17atomic_add_kernelPiS_
        .type           _Z17atomic_add_kernelPiS_,@function
        .size           _Z17atomic_add_kernelPiS_,(.L_x_2 - _Z17atomic_add_kernelPiS_)
        .other          _Z17atomic_add_kernelPiS_,@"STO_CUDA_ENTRY STV_DEFAULT"
_Z17atomic_add_kernelPiS_:
.text._Z17atomic_add_kernelPiS_:
[----:B------:R-:W0:Y:S01]  /*0000*/  LDC R1, c[0x0][0x37c] ;  /* 0x0000df00ff017b82 */ /* 0x000e220000000800 */
[----:B------:R-:W1:Y:S01]  /*0010*/  S2R R7, SR_LANEID ;  /* 0x0000000000077919 */ /* 0x000e620000000000 */
[----:B------:R-:W-:-:S06]  /*0020*/  VOTEU.ANY UR6, UPT, PT ;  /* 0x0000000000067886 */ /* 0x000fcc00038e0100 */
[----:B------:R-:W2:Y:S01]  /*0030*/  LDC.64 R2, c[0x0][0x380] ;  /* 0x0000e000ff027b82 */ /* 0x000ea20000000a00 */
[----:B------:R-:W1:Y:S01]  /*0040*/  FLO.U32 R4, UR6 ;  /* 0x0000000600047d00 */ /* 0x000e6200080e0000 */
[----:B------:R-:W2:Y:S01]  /*0050*/  LDCU.64 UR36, c[0x0][0x358] ;  /* 0x00006b00ff2477ac */ /* 0x000ea20008000a00 */
[----:B0-----:R-:W-:-:S06]  /*0060*/  VIADD R1, R1, 0xfffffff8 ;  /* 0xfffffff801017836 */ /* 0x001fcc0000000000 */
[----:B------:R-:W2:Y:S01]  /*0070*/  POPC R5, UR6 ;  /* 0x0000000600057d09 */ /* 0x000ea20008000000 */
[----:B-1----:R-:W-:-:S13]  /*0080*/  ISETP.EQ.U32.AND P0, PT, R4, R7, PT ;  /* 0x000000070400720c */ /* 0x002fda0003f02070 */
[----:B--2---:R-:W2:Y:S01]  /*0090*/  @P0 ATOM.E.ADD.S32.STRONG.GPU PT, R5, desc[UR36][R2.64], R5 ;  /* 0x800000050205098a */ /* 0x004ea200081ef324 */
[----:B------:R-:W0:Y:S01]  /*00a0*/  LDCU UR5, c[0x0][0x2fc] ;  /* 0x00005f80ff0577ac */ /* 0x000e220008000800 */
[----:B------:R-:W1:Y:S01]  /*00b0*/  S2UR UR4, SR_CTAID.X ;  /* 0x00000000000479c3 */ /* 0x000e620000002500 */
[----:B------:R-:W3:Y:S01]  /*00c0*/  S2R R7, SR_LTMASK ;  /* 0x0000000000077919 */ /* 0x000ee20000003900 */
[----:B------:R-:W1:Y:S06]  /*00d0*/  S2R R9, SR_TID.X ;  /* 0x0000000000097919 */ /* 0x000e6c0000002100 */
[----:B------:R-:W1:Y:S01]  /*00e0*/  LDC R16, c[0x0][0x360] ;  /* 0x0000d800ff107b82 */ /* 0x000e620000000800 */
[----:B---3--:R-:W-:Y:S01]  /*00f0*/  LOP3.LUT R7, R7, UR6, RZ, 0xc0, !PT ;  /* 0x0000000607077c12 */ /* 0x008fe2000f8ec0ff */
[----:B------:R-:W3:Y:S03]  /*0100*/  LDCU.64 UR6, c[0x4][0x8] ;  /* 0x01000100ff0677ac */ /* 0x000ee60008000a00 */
[----:B------:R0:W4:Y:S01]  /*0110*/  POPC R0, R7 ;  /* 0x0000000700007309 */ /* 0x0001220000000000 */
[----:B-1----:R-:W-:Y:S01]  /*0120*/  IMAD R16, R16, UR4, R9 ;  /* 0x0000000410107c24 */ /* 0x002fe2000f8e0209 */
[----:B------:R-:W1:Y:S02]  /*0130*/  LDCU UR4, c[0x0][0x2f8] ;  /* 0x00005f00ff0477ac */ /* 0x000e640008000800 */
[----:B-1----:R-:W-:-:S04]  /*0140*/  IADD3 R6, P0, PT, R1, UR4, RZ ;  /* 0x0000000401067c10 */ /* 0x002fc8000ff1e0ff */
[----:B0-----:R-:W-:Y:S01]  /*0150*/  IADD3.X R7, PT, PT, RZ, UR5, RZ, P0, !PT ;  /* 0x00000005ff077c10 */ /* 0x001fe200087fe4ff */
[----:B--2---:R3:W4:Y:S02]  /*0160*/  SHFL.IDX PT, R17, R5, R4, 0x1f ;  /* 0x00001f0405117589 */ /* 0x00472400000e0000 */
[----:B---3--:R-:W-:Y:S01]  /*0170*/  MOV R4, UR6 ;  /* 0x0000000600047c02 */ /* 0x008fe20008000f00 */
[----:B------:R-:W-:Y:S02]  /*0180*/  IMAD.U32 R5, RZ, RZ, UR7 ;  /* 0x00000007ff057e24 */ /* 0x000fe4000f8e00ff */
[----:B----4-:R-:W-:Y:S01]  /*0190*/  IMAD.IADD R17, R17, 0x1, R0 ;  /* 0x0000000111117824 */ /* 0x010fe200078e0200 */
[----:B------:R-:W-:-:S04]  /*01a0*/  MOV R0, 0x0 ;  /* 0x0000000000007802 */ /* 0x000fc80000000f00 */
[----:B------:R0:W1:Y:S01]  /*01b0*/  LDC.64 R2, c[0x4][R0] ;  /* 0x0100000000027b82 */ /* 0x0000620000000a00 */
[----:B------:R0:W-:Y:S02]  /*01c0*/  STL.64 [R1], R16 ;  /* 0x0000001001007387 */ /* 0x0001e40000100a00 */
[----:B------:R-:W-:-:S07]  /*01d0*/  LEPC R20, `(.L_x_0) ;  /* 0x000000001014794e */ /* 0x000fce0000000000 */
[----:B01----:R-:W-:Y:S05]  /*01e0*/  CALL.ABS.NOINC R2 ;  /* 0x0000000002007343 */ /* 0x003fea0003c00000 */
.L_x_0:
[----:B------:R-:W0:Y:S02]  /*01f0*/  LDC.64 R2, c[0x0][0x388] ;  /* 0x0000e200ff027b82 */ /* 0x000e240000000a00 */
[----:B0-----:R-:W-:-:S05]  /*0200*/  IMAD.WIDE R2, R16, 0x4, R2 ;  /* 0x0000000410027825 */ /* 0x001fca00078e0202 */
[----:B------:R-:W-:Y:S01]  /*0210*/  STG.E desc[UR36][R2.64], R17 ;  /* 0x0000001102007986 */ /* 0x000fe2000c101924 */
[----:B------:R-:W-:Y:S05]  /*0220*/  EXIT ;  /* 0x000000000000794d */ /* 0x000fea0003800000 */
.L_x_1:
[----:B------:R-:W-:-:S00]  /*0230*/  BRA `(.L_x_1) ;  /* 0xfffffffc00fc7947 */ /* 0x000fc0000383ffff */
[----:B------:R-:W-:-:S00]  /*0240*/  NOP ;  /* 0x0000000000007918 */ /* 0x000fc00000000000 */
        /* <DEDUP_REMOVED lines=11> */
.L_x_2:


//--------------------- .nv.global.init           --------------------------
	.section	.nv.global.init,"aw",@progbits
.nv.global.init:
	.type		$str,@object
	.size		$str,(.L_0 - $str)
$str:
        /*0000*/ 	.byte	0x74, 0x69, 0x64, 0x20, 0x69, 0x73, 0x20, 0x25, 0x64, 0x2c, 0x20, 0x6f, 0x6c, 0x64, 0x20, 0x76
        /*0010*/ 	.byte	0x61, 0x6c, 0x75, 0x65, 0x20, 0x69, 0x73, 0x20, 0x25, 0x64, 0x20, 0x0a, 0x00
.L_0:


//--------------------- .nv.shared.reserved.0     --------------------------
	.section	.nv.shared.reserved.0,"aw",@nobits
	.weak		__nv_reservedSMEM_offset_0_alias
	.size		__nv_reservedSMEM_offset_0_alias, 0, 64
	.other		__nv_reservedSMEM_offset_0_alias,@"STO_CUDA_RESERVED_SHARED STV_DEFAULT"
__nv_reservedSMEM_offset_0_alias:
	.zero		0
	.zero		64


//--------------------- .nv.constant0._Z17atomic_add_kernelPiS_ --------------------------
	.section	.nv.constant0._Z17atomic_add_kernelPiS_,"a",@progbits
	.sectionflags	@""
	.align	4
.nv.constant0._Z17atomic_add_kernelPiS_:
	.zero		912


//--------------------- SYMBOLS --------------------------

	.type		.nv.reservedSmem.offset0,@object
	.size		.nv.reservedSmem.offset0,0x4
	.type		vprintf,@function
